//
// Generated by NVIDIA NVVM Compiler
//
// Compiler Build ID: CL-36424714
// Cuda compilation tools, release 13.0, V13.0.88
// Based on NVVM 20.0.0
//

.version 9.0
.target sm_100
.address_size 64

	// .globl	vectorAdd

.visible .entry vectorAdd(
	.param .u64 .ptr .align 1 vectorAdd_param_0,
	.param .u64 .ptr .align 1 vectorAdd_param_1,
	.param .u64 .ptr .align 1 vectorAdd_param_2,
	.param .u32 vectorAdd_param_3
)
{
	.reg .pred 	%p<2>;
	.reg .b32 	%r<6>;
	.reg .b32 	%f<4>;
	.reg .b64 	%rd<11>;

	ld.param.u64 	%rd1, [vectorAdd_param_0];
	ld.param.u64 	%rd2, [vectorAdd_param_1];
	ld.param.u64 	%rd3, [vectorAdd_param_2];
	ld.param.u32 	%r2, [vectorAdd_param_3];
	mov.u32 	%r3, %ntid.x;
	mov.u32 	%r4, %ctaid.x;
	mov.u32 	%r5, %tid.x;
	mad.lo.s32 	%r1, %r3, %r4, %r5;
	setp.ge.s32 	%p1, %r1, %r2;
	@%p1 bra 	$L__BB0_2;
	cvta.to.global.u64 	%rd4, %rd1;
	cvta.to.global.u64 	%rd5, %rd2;
	cvta.to.global.u64 	%rd6, %rd3;
	mul.wide.s32 	%rd7, %r1, 4;
	add.s64 	%rd8, %rd4, %rd7;
	ld.global.f32 	%f1, [%rd8];
	add.s64 	%rd9, %rd5, %rd7;
	ld.global.f32 	%f2, [%rd9];
	add.f32 	%f3, %f1, %f2;
	add.s64 	%rd10, %rd6, %rd7;
	st.global.f32 	[%rd10], %f3;
$L__BB0_2:
	ret;

}


// ===== COMPILED SASS (sm_100) =====

	.target	sm_100

	.elftype	@"ET_EXEC"


//--------------------- .note.nv.tkinfo           --------------------------
	.section	.note.nv.tkinfo,"",@"SHT_NOTE"
	.sectionflags	@"SHF_NOTE_NV_TKINFO"
	.tkinfo
        /*0018*/ 	.word	0x00000002
        /*0030*/ 	.string	""
        /*0030*/ 	.string	"ptxas"
        /*0030*/ 	.string	"Cuda compilation tools, release 13.0, V13.0.88"
        /*0030*/ 	.string	"Build cuda_13.0.r13.0/compiler.36424714_0"
        /*0030*/ 	.string	"-arch sm_100 -m 64 "



//--------------------- .note.nv.cuinfo           --------------------------
	.section	.note.nv.cuinfo,"",@"SHT_NOTE"
	.sectionflags	@"SHF_NOTE_NV_CUINFO"
        /*0018*/ 	.short	0x0002
        /*001a*/ 	.short	0x0064
        /*001c*/ 	.short	0x0082
	.zero		2


//--------------------- .nv.info                  --------------------------
	.section	.nv.info,"",@"SHT_CUDA_INFO"
	.align	4


	//----- nvinfo : EIATTR_REGCOUNT
	.align		4
        /*0000*/ 	.byte	0x04, 0x2f
        /*0002*/ 	.short	(.L_1 - .L_0)
	.align		4
.L_0:
        /*0004*/ 	.word	index@(vectorAdd)
        /*0008*/ 	.word	0x0000000c


	//----- nvinfo : EIATTR_FRAME_SIZE
	.align		4
.L_1:
        /*000c*/ 	.byte	0x04, 0x11
        /*000e*/ 	.short	(.L_3 - .L_2)
	.align		4
.L_2:
        /*0010*/ 	.word	index@(vectorAdd)
        /*0014*/ 	.word	0x00000000


	//----- nvinfo : EIATTR_MIN_STACK_SIZE
	.align		4
.L_3:
        /*0018*/ 	.byte	0x04, 0x12
        /*001a*/ 	.short	(.L_5 - .L_4)
	.align		4
.L_4:
        /*001c*/ 	.word	index@(vectorAdd)
        /*0020*/ 	.word	0x00000000
.L_5:


//--------------------- .nv.compat                --------------------------
	.section	.nv.compat,"",@"SHT_CUDA_COMPAT_INFO"
	.align	4
        /*0000*/ 	.byte	0x02, 0x09, 0x00, 0x00, 0x02, 0x02, 0x01, 0x00, 0x02, 0x05, 0x05, 0x00, 0x03, 0x07, 0x01, 0x01
        /*0010*/ 	.byte	0x02, 0x03, 0x00, 0x00, 0x02, 0x06, 0x01, 0x00, 0x04, 0x0b, 0x08, 0x00, 0x09, 0x00, 0x00, 0x00
        /*0020*/ 	.byte	0x00, 0x00, 0x00, 0x00


//--------------------- .nv.info.vectorAdd        --------------------------
	.section	.nv.info.vectorAdd,"",@"SHT_CUDA_INFO"
	.sectionflags	@""
	.align	4


	//----- nvinfo : EIATTR_CUDA_API_VERSION
	.align		4
        /*0000*/ 	.byte	0x04, 0x37
        /*0002*/ 	.short	(.L_7 - .L_6)
.L_6:
        /*0004*/ 	.word	0x00000082


	//----- nvinfo : EIATTR_KPARAM_INFO
	.align		4
.L_7:
        /*0008*/ 	.byte	0x04, 0x17
        /*000a*/ 	.short	(.L_9 - .L_8)
.L_8:
        /*000c*/ 	.word	0x00000000
        /*0010*/ 	.short	0x0003
        /*0012*/ 	.short	0x0018
        /*0014*/ 	.byte	0x00, 0xf0, 0x11, 0x00


	//----- nvinfo : EIATTR_KPARAM_INFO
	.align		4
.L_9:
        /*0018*/ 	.byte	0x04, 0x17
        /*001a*/ 	.short	(.L_11 - .L_10)
.L_10:
        /*001c*/ 	.word	0x00000000
        /*0020*/ 	.short	0x0002
        /*0022*/ 	.short	0x0010
        /*0024*/ 	.byte	0x00, 0xf5, 0x21, 0x00


	//----- nvinfo : EIATTR_KPARAM_INFO
	.align		4
.L_11:
        /*0028*/ 	.byte	0x04, 0x17
        /*002a*/ 	.short	(.L_13 - .L_12)
.L_12:
        /*002c*/ 	.word	0x00000000
        /*0030*/ 	.short	0x0001
        /*0032*/ 	.short	0x0008
        /*0034*/ 	.byte	0x00, 0xf5, 0x21, 0x00


	//----- nvinfo : EIATTR_KPARAM_INFO
	.align		4
.L_13:
        /*0038*/ 	.byte	0x04, 0x17
        /*003a*/ 	.short	(.L_15 - .L_14)
.L_14:
        /*003c*/ 	.word	0x00000000
        /*0040*/ 	.short	0x0000
        /*0042*/ 	.short	0x0000
        /*0044*/ 	.byte	0x00, 0xf5, 0x21, 0x00


	//----- nvinfo : EIATTR_SPARSE_MMA_MASK
	.align		4
.L_15:
        /*0048*/ 	.byte	0x03, 0x50
        /*004a*/ 	.short	0x0000


	//----- nvinfo : EIATTR_MAXREG_COUNT
	.align		4
        /*004c*/ 	.byte	0x03, 0x1b
        /*004e*/ 	.short	0x00ff


	//----- nvinfo : EIATTR_MERCURY_ISA_VERSION
	.align		4
        /*0050*/ 	.byte	0x03, 0x5f
        /*0052*/ 	.short	0x0101


	//----- nvinfo : EIATTR_VRC_CTA_INIT_COUNT
	.align		4
        /*0054*/ 	.byte	0x02, 0x4a
	.zero		1
	.zero		1


	//----- nvinfo : EIATTR_EXIT_INSTR_OFFSETS
	.align		4
        /*0058*/ 	.byte	0x04, 0x1c
        /*005a*/ 	.short	(.L_17 - .L_16)


	//   ....[0]....
.L_16:
        /*005c*/ 	.word	0x00000070


	//   ....[1]....
        /*0060*/ 	.word	0x00000130


	//----- nvinfo : EIATTR_CBANK_PARAM_SIZE
	.align		4
.L_17:
        /*0064*/ 	.byte	0x03, 0x19
        /*0066*/ 	.short	0x001c


	//----- nvinfo : EIATTR_PARAM_CBANK
	.align		4
        /*0068*/ 	.byte	0x04, 0x0a
        /*006a*/ 	.short	(.L_19 - .L_18)
	.align		4
.L_18:
        /*006c*/ 	.word	index@(.nv.constant0.vectorAdd)
        /*0070*/ 	.short	0x0380
        /*0072*/ 	.short	0x001c


	//----- nvinfo : EIATTR_SW_WAR
	.align		4
.L_19:
        /*0074*/ 	.byte	0x04, 0x36
        /*0076*/ 	.short	(.L_21 - .L_20)
.L_20:
        /*0078*/ 	.word	0x00000008
.L_21:


//--------------------- .nv.callgraph             --------------------------
	.section	.nv.callgraph,"",@"SHT_CUDA_CALLGRAPH"
	.align	4
	.sectionentsize	8
	.align		4
        /*0000*/ 	.word	0x00000000
	.align		4
        /*0004*/ 	.word	0xffffffff
	.align		4
        /*0008*/ 	.word	0x00000000
	.align		4
        /*000c*/ 	.word	0xfffffffe
	.align		4
        /*0010*/ 	.word	0x00000000
	.align		4
        /*0014*/ 	.word	0xfffffffd
	.align		4
        /*0018*/ 	.word	0x00000000
	.align		4
        /*001c*/ 	.word	0xfffffffc


//--------------------- .text.vectorAdd           --------------------------
	.section	.text.vectorAdd,"ax",@progbits
	.align	128
        .global         vectorAdd
        .type           vectorAdd,@function
        .size           vectorAdd,(.L_x_1 - vectorAdd)
        .other          vectorAdd,@"STO_CUDA_ENTRY STV_DEFAULT"
vectorAdd:
.text.vectorAdd:
[----:B------:R-:W-:Y:S01]  /*0000*/  LDC R1, c[0x0][0x37c] ;  /* 0x0000df00ff017b82 */ /* 0x000fe20000000800 */
[----:B------:R-:W0:Y:S01]  /*0010*/  S2R R9, SR_CTAID.X ;  /* 0x0000000000097919 */ /* 0x000e220000002500 */
[----:B------:R-:W0:Y:S01]  /*0020*/  LDCU UR4, c[0x0][0x360] ;  /* 0x00006c00ff0477ac */ /* 0x000e220008000800 */
[----:B------:R-:W0:Y:S01]  /*0030*/  S2R R0, SR_TID.X ;  /* 0x0000000000007919 */ /* 0x000e220000002100 */
[----:B------:R-:W1:Y:S01]  /*0040*/  LDCU UR5, c[0x0][0x398] ;  /* 0x00007300ff0577ac */ /* 0x000e620008000800 */
[----:B0-----:R-:W-:-:S05]  /*0050*/  IMAD R9, R9, UR4, R0 ;  /* 0x0000000409097c24 */ /* 0x001fca000f8e0200 */
[----:B-1----:R-:W-:-:S13]  /*0060*/  ISETP.GE.AND P0, PT, R9, UR5, PT ;  /* 0x0000000509007c0c */ /* 0x002fda000bf06270 */
[----:B------:R-:W-:Y:S05]  /*0070*/  @P0 EXIT ;  /* 0x000000000000094d */ /* 0x000fea0003800000 */
[----:B------:R-:W0:Y:S01]  /*0080*/  LDC.64 R2, c[0x0][0x380] ;  /* 0x0000e000ff027b82 */ /* 0x000e220000000a00 */
[----:B------:R-:W1:Y:S07]  /*0090*/  LDCU.64 UR4, c[0x0][0x358] ;  /* 0x00006b00ff0477ac */ /* 0x000e6e0008000a00 */
[----:B------:R-:W2:Y:S08]  /*00a0*/  LDC.64 R4, c[0x0][0x388] ;  /* 0x0000e200ff047b82 */ /* 0x000eb00000000a00 */
[----:B------:R-:W3:Y:S01]  /*00b0*/  LDC.64 R6, c[0x0][0x390] ;  /* 0x0000e400ff067b82 */ /* 0x000ee20000000a00 */
[----:B0-----:R-:W-:-:S06]  /*00c0*/  IMAD.WIDE R2, R9, 0x4, R2 ;  /* 0x0000000409027825 */ /* 0x001fcc00078e0202 */
[----:B-1----:R-:W4:Y:S01]  /*00d0*/  LDG.E R2, desc[UR4][R2.64] ;  /* 0x0000000402027981 */ /* 0x002f22000c1e1900 */
[----:B--2---:R-:W-:-:S06]  /*00e0*/  IMAD.WIDE R4, R9, 0x4, R4 ;  /* 0x0000000409047825 */ /* 0x004fcc00078e0204 */
[----:B------:R-:W4:Y:S01]  /*00f0*/  LDG.E R5, desc[UR4][R4.64] ;  /* 0x0000000404057981 */ /* 0x000f22000c1e1900 */
[----:B---3--:R-:W-:-:S04]  /*0100*/  IMAD.WIDE R6, R9, 0x4, R6 ;  /* 0x0000000409067825 */ /* 0x008fc800078e0206 */
[----:B----4-:R-:W-:-:S05]  /*0110*/  FADD R9, R2, R5 ;  /* 0x0000000502097221 */ /* 0x010fca0000000000 */
[----:B------:R-:W-:Y:S01]  /*0120*/  STG.E desc[UR4][R6.64], R9 ;  /* 0x0000000906007986 */ /* 0x000fe2000c101904 */
[----:B------:R-:W-:Y:S05]  /*0130*/  EXIT ;  /* 0x000000000000794d */ /* 0x000fea0003800000 */
.L_x_0:
[----:B------:R-:W-:-:S00]  /*0140*/  BRA `(.L_x_0) ;  /* 0xfffffffc00fc7947 */ /* 0x000fc0000383ffff */
[----:B------:R-:W-:-:S00]  /*0150*/  NOP ;  /* 0x0000000000007918 */ /* 0x000fc00000000000 */
        /* <DEDUP_REMOVED lines=10> */
.L_x_1:


//--------------------- .nv.shared.reserved.0     --------------------------
	.section	.nv.shared.reserved.0,"aw",@nobits
	.weak		__nv_reservedSMEM_offset_0_alias
	.size		__nv_reservedSMEM_offset_0_alias, 0, 64
	.other		__nv_reservedSMEM_offset_0_alias,@"STO_CUDA_RESERVED_SHARED STV_DEFAULT"
__nv_reservedSMEM_offset_0_alias:
	.zero		0
	.zero		64


//--------------------- .nv.constant0.vectorAdd   --------------------------
	.section	.nv.constant0.vectorAdd,"a",@progbits
	.sectionflags	@""
	.align	4
.nv.constant0.vectorAdd:
	.zero		924


//--------------------- SYMBOLS --------------------------

	.type		.nv.reservedSmem.offset0,@object
	.size		.nv.reservedSmem.offset0,0x4
